//
// Generated by NVIDIA NVVM Compiler
//
// Compiler Build ID: CL-36424714
// Cuda compilation tools, release 13.0, V13.0.88
// Based on NVVM 20.0.0
//

.version 9.0
.target sm_100
.address_size 64

	// .globl	_Z11computeGridPiS_

.visible .entry _Z11computeGridPiS_(
	.param .u64 .ptr .align 1 _Z11computeGridPiS__param_0,
	.param .u64 .ptr .align 1 _Z11computeGridPiS__param_1
)
{
	.reg .pred 	%p<8>;
	.reg .b32 	%r<18>;
	.reg .b64 	%rd<9>;

	ld.param.u64 	%rd1, [_Z11computeGridPiS__param_0];
	ld.param.u64 	%rd2, [_Z11computeGridPiS__param_1];
	mov.u32 	%r3, %ntid.y;
	mov.u32 	%r4, %ctaid.y;
	mov.u32 	%r5, %tid.y;
	mad.lo.s32 	%r1, %r3, %r4, %r5;
	mov.u32 	%r6, %ntid.x;
	mov.u32 	%r7, %ctaid.x;
	mov.u32 	%r8, %tid.x;
	mad.lo.s32 	%r2, %r6, %r7, %r8;
	setp.eq.s32 	%p1, %r1, 0;
	setp.eq.s32 	%p2, %r2, 0;
	or.pred  	%p3, %p1, %p2;
	setp.eq.s32 	%p4, %r1, 19;
	or.pred  	%p5, %p4, %p3;
	setp.eq.s32 	%p6, %r2, 19;
	or.pred  	%p7, %p6, %p5;
	@%p7 bra 	$L__BB0_2;
	cvta.to.global.u64 	%rd3, %rd1;
	cvta.to.global.u64 	%rd4, %rd2;
	mad.lo.s32 	%r9, %r1, 20, %r2;
	add.s32 	%r10, %r9, -20;
	mul.wide.s32 	%rd5, %r10, 4;
	add.s64 	%rd6, %rd3, %rd5;
	ld.global.u32 	%r11, [%rd6];
	ld.global.u32 	%r12, [%rd6+160];
	add.s32 	%r13, %r12, %r11;
	ld.global.u32 	%r14, [%rd6+76];
	add.s32 	%r15, %r13, %r14;
	ld.global.u32 	%r16, [%rd6+84];
	add.s32 	%r17, %r15, %r16;
	mul.wide.s32 	%rd7, %r9, 4;
	add.s64 	%rd8, %rd4, %rd7;
	st.global.u32 	[%rd8], %r17;
$L__BB0_2:
	ret;

}


// ===== COMPILED SASS (sm_100) =====

	.target	sm_100

	.elftype	@"ET_EXEC"


//--------------------- .note.nv.tkinfo           --------------------------
	.section	.note.nv.tkinfo,"",@"SHT_NOTE"
	.sectionflags	@"SHF_NOTE_NV_TKINFO"
	.tkinfo
        /*0018*/ 	.word	0x00000002
        /*0030*/ 	.string	""
        /*0030*/ 	.string	"ptxas"
        /*0030*/ 	.string	"Cuda compilation tools, release 13.0, V13.0.88"
        /*0030*/ 	.string	"Build cuda_13.0.r13.0/compiler.36424714_0"
        /*0030*/ 	.string	"-arch sm_100 -m 64 "



//--------------------- .note.nv.cuinfo           --------------------------
	.section	.note.nv.cuinfo,"",@"SHT_NOTE"
	.sectionflags	@"SHF_NOTE_NV_CUINFO"
        /*0018*/ 	.short	0x0002
        /*001a*/ 	.short	0x0064
        /*001c*/ 	.short	0x0082
	.zero		2


//--------------------- .nv.info                  --------------------------
	.section	.nv.info,"",@"SHT_CUDA_INFO"
	.align	4


	//----- nvinfo : EIATTR_REGCOUNT
	.align		4
        /*0000*/ 	.byte	0x04, 0x2f
        /*0002*/ 	.short	(.L_1 - .L_0)
	.align		4
.L_0:
        /*0004*/ 	.word	index@(_Z11computeGridPiS_)
        /*0008*/ 	.word	0x0000000e


	//----- nvinfo : EIATTR_FRAME_SIZE
	.align		4
.L_1:
        /*000c*/ 	.byte	0x04, 0x11
        /*000e*/ 	.short	(.L_3 - .L_2)
	.align		4
.L_2:
        /*0010*/ 	.word	index@(_Z11computeGridPiS_)
        /*0014*/ 	.word	0x00000000


	//----- nvinfo : EIATTR_MIN_STACK_SIZE
	.align		4
.L_3:
        /*0018*/ 	.byte	0x04, 0x12
        /*001a*/ 	.short	(.L_5 - .L_4)
	.align		4
.L_4:
        /*001c*/ 	.word	index@(_Z11computeGridPiS_)
        /*0020*/ 	.word	0x00000000
.L_5:


//--------------------- .nv.compat                --------------------------
	.section	.nv.compat,"",@"SHT_CUDA_COMPAT_INFO"
	.align	4
        /*0000*/ 	.byte	0x02, 0x09, 0x00, 0x00, 0x02, 0x02, 0x01, 0x00, 0x02, 0x05, 0x05, 0x00, 0x03, 0x07, 0x01, 0x01
        /*0010*/ 	.byte	0x02, 0x03, 0x00, 0x00, 0x02, 0x06, 0x01, 0x00, 0x04, 0x0b, 0x08, 0x00, 0x09, 0x00, 0x00, 0x00
        /*0020*/ 	.byte	0x00, 0x00, 0x00, 0x00


//--------------------- .nv.info._Z11computeGridPiS_ --------------------------
	.section	.nv.info._Z11computeGridPiS_,"",@"SHT_CUDA_INFO"
	.sectionflags	@""
	.align	4


	//----- nvinfo : EIATTR_CUDA_API_VERSION
	.align		4
        /*0000*/ 	.byte	0x04, 0x37
        /*0002*/ 	.short	(.L_7 - .L_6)
.L_6:
        /*0004*/ 	.word	0x00000082


	//----- nvinfo : EIATTR_KPARAM_INFO
	.align		4
.L_7:
        /*0008*/ 	.byte	0x04, 0x17
        /*000a*/ 	.short	(.L_9 - .L_8)
.L_8:
        /*000c*/ 	.word	0x00000000
        /*0010*/ 	.short	0x0001
        /*0012*/ 	.short	0x0008
        /*0014*/ 	.byte	0x00, 0xf5, 0x21, 0x00


	//----- nvinfo : EIATTR_KPARAM_INFO
	.align		4
.L_9:
        /*0018*/ 	.byte	0x04, 0x17
        /*001a*/ 	.short	(.L_11 - .L_10)
.L_10:
        /*001c*/ 	.word	0x00000000
        /*0020*/ 	.short	0x0000
        /*0022*/ 	.short	0x0000
        /*0024*/ 	.byte	0x00, 0xf5, 0x21, 0x00


	//----- nvinfo : EIATTR_SPARSE_MMA_MASK
	.align		4
.L_11:
        /*0028*/ 	.byte	0x03, 0x50
        /*002a*/ 	.short	0x0000


	//----- nvinfo : EIATTR_MAXREG_COUNT
	.align		4
        /*002c*/ 	.byte	0x03, 0x1b
        /*002e*/ 	.short	0x00ff


	//----- nvinfo : EIATTR_MERCURY_ISA_VERSION
	.align		4
        /*0030*/ 	.byte	0x03, 0x5f
        /*0032*/ 	.short	0x0101


	//----- nvinfo : EIATTR_VRC_CTA_INIT_COUNT
	.align		4
        /*0034*/ 	.byte	0x02, 0x4a
	.zero		1
	.zero		1


	//----- nvinfo : EIATTR_EXIT_INSTR_OFFSETS
	.align		4
        /*0038*/ 	.byte	0x04, 0x1c
        /*003a*/ 	.short	(.L_13 - .L_12)


	//   ....[0]....
.L_12:
        /*003c*/ 	.word	0x000000d0


	//   ....[1]....
        /*0040*/ 	.word	0x000001c0


	//----- nvinfo : EIATTR_CBANK_PARAM_SIZE
	.align		4
.L_13:
        /*0044*/ 	.byte	0x03, 0x19
        /*0046*/ 	.short	0x0010


	//----- nvinfo : EIATTR_PARAM_CBANK
	.align		4
        /*0048*/ 	.byte	0x04, 0x0a
        /*004a*/ 	.short	(.L_15 - .L_14)
	.align		4
.L_14:
        /*004c*/ 	.word	index@(.nv.constant0._Z11computeGridPiS_)
        /*0050*/ 	.short	0x0380
        /*0052*/ 	.short	0x0010


	//----- nvinfo : EIATTR_SW_WAR
	.align		4
.L_15:
        /*0054*/ 	.byte	0x04, 0x36
        /*0056*/ 	.short	(.L_17 - .L_16)
.L_16:
        /*0058*/ 	.word	0x00000008
.L_17:


//--------------------- .nv.callgraph             --------------------------
	.section	.nv.callgraph,"",@"SHT_CUDA_CALLGRAPH"
	.align	4
	.sectionentsize	8
	.align		4
        /*0000*/ 	.word	0x00000000
	.align		4
        /*0004*/ 	.word	0xffffffff
	.align		4
        /*0008*/ 	.word	0x00000000
	.align		4
        /*000c*/ 	.word	0xfffffffe
	.align		4
        /*0010*/ 	.word	0x00000000
	.align		4
        /*0014*/ 	.word	0xfffffffd
	.align		4
        /*0018*/ 	.word	0x00000000
	.align		4
        /*001c*/ 	.word	0xfffffffc


//--------------------- .text._Z11computeGridPiS_ --------------------------
	.section	.text._Z11computeGridPiS_,"ax",@progbits
	.align	128
        .global         _Z11computeGridPiS_
        .type           _Z11computeGridPiS_,@function
        .size           _Z11computeGridPiS_,(.L_x_1 - _Z11computeGridPiS_)
        .other          _Z11computeGridPiS_,@"STO_CUDA_ENTRY STV_DEFAULT"
_Z11computeGridPiS_:
.text._Z11computeGridPiS_:
[----:B------:R-:W-:Y:S01]  /*0000*/  LDC R1, c[0x0][0x37c] ;  /* 0x0000df00ff017b82 */ /* 0x000fe20000000800 */
[----:B------:R-:W0:Y:S01]  /*0010*/  S2R R5, SR_CTAID.X ;  /* 0x0000000000057919 */ /* 0x000e220000002500 */
[----:B------:R-:W1:Y:S01]  /*0020*/  LDCU UR4, c[0x0][0x364] ;  /* 0x00006c80ff0477ac */ /* 0x000e620008000800 */
[----:B------:R-:W0:Y:S01]  /*0030*/  S2R R2, SR_TID.X ;  /* 0x0000000000027919 */ /* 0x000e220000002100 */
[----:B------:R-:W0:Y:S01]  /*0040*/  LDCU UR5, c[0x0][0x360] ;  /* 0x00006c00ff0577ac */ /* 0x000e220008000800 */
[----:B------:R-:W1:Y:S01]  /*0050*/  S2R R0, SR_CTAID.Y ;  /* 0x0000000000007919 */ /* 0x000e620000002600 */
[----:B------:R-:W1:Y:S01]  /*0060*/  S2R R3, SR_TID.Y ;  /* 0x0000000000037919 */ /* 0x000e620000002200 */
[----:B0-----:R-:W-:-:S05]  /*0070*/  IMAD R5, R5, UR5, R2 ;  /* 0x0000000505057c24 */ /* 0x001fca000f8e0202 */
[----:B------:R-:W-:Y:S01]  /*0080*/  ISETP.NE.AND P0, PT, R5, RZ, PT ;  /* 0x000000ff0500720c */ /* 0x000fe20003f05270 */
[----:B-1----:R-:W-:-:S05]  /*0090*/  IMAD R0, R0, UR4, R3 ;  /* 0x0000000400007c24 */ /* 0x002fca000f8e0203 */
[----:B------:R-:W-:-:S04]  /*00a0*/  ISETP.EQ.OR P0, PT, R0, RZ, !P0 ;  /* 0x000000ff0000720c */ /* 0x000fc80004702670 */
[----:B------:R-:W-:-:S04]  /*00b0*/  ISETP.EQ.OR P0, PT, R0, 0x13, P0 ;  /* 0x000000130000780c */ /* 0x000fc80000702670 */
[----:B------:R-:W-:-:S13]  /*00c0*/  ISETP.EQ.OR P0, PT, R5, 0x13, P0 ;  /* 0x000000130500780c */ /* 0x000fda0000702670 */
[----:B------:R-:W-:Y:S05]  /*00d0*/  @P0 EXIT ;  /* 0x000000000000094d */ /* 0x000fea0003800000 */
[----:B------:R-:W0:Y:S01]  /*00e0*/  LDC.64 R2, c[0x0][0x380] ;  /* 0x0000e000ff027b82 */ /* 0x000e220000000a00 */
[----:B------:R-:W1:Y:S01]  /*00f0*/  LDCU.64 UR4, c[0x0][0x358] ;  /* 0x00006b00ff0477ac */ /* 0x000e620008000a00 */
[----:B------:R-:W-:-:S05]  /*0100*/  IMAD R7, R0, 0x14, R5 ;  /* 0x0000001400077824 */ /* 0x000fca00078e0205 */
[----:B------:R-:W-:-:S05]  /*0110*/  IADD3 R5, PT, PT, R7, -0x14, RZ ;  /* 0xffffffec07057810 */ /* 0x000fca0007ffe0ff */
[----:B0-----:R-:W-:Y:S02]  /*0120*/  IMAD.WIDE R2, R5, 0x4, R2 ;  /* 0x0000000405027825 */ /* 0x001fe400078e0202 */
[----:B------:R-:W0:Y:S03]  /*0130*/  LDC.64 R4, c[0x0][0x388] ;  /* 0x0000e200ff047b82 */ /* 0x000e260000000a00 */
[----:B-1----:R-:W2:Y:S04]  /*0140*/  LDG.E R0, desc[UR4][R2.64] ;  /* 0x0000000402007981 */ /* 0x002ea8000c1e1900 */
[----:B------:R-:W2:Y:S04]  /*0150*/  LDG.E R9, desc[UR4][R2.64+0xa0] ;  /* 0x0000a00402097981 */ /* 0x000ea8000c1e1900 */
[----:B------:R-:W2:Y:S04]  /*0160*/  LDG.E R6, desc[UR4][R2.64+0x4c] ;  /* 0x00004c0402067981 */ /* 0x000ea8000c1e1900 */
[----:B------:R-:W3:Y:S01]  /*0170*/  LDG.E R11, desc[UR4][R2.64+0x54] ;  /* 0x00005404020b7981 */ /* 0x000ee2000c1e1900 */
[----:B0-----:R-:W-:Y:S01]  /*0180*/  IMAD.WIDE R4, R7, 0x4, R4 ;  /* 0x0000000407047825 */ /* 0x001fe200078e0204 */
[----:B--2---:R-:W-:-:S04]  /*0190*/  IADD3 R0, PT, PT, R6, R9, R0 ;  /* 0x0000000906007210 */ /* 0x004fc80007ffe000 */
[----:B---3--:R-:W-:-:S05]  /*01a0*/  IADD3 R11, PT, PT, R0, R11, RZ ;  /* 0x0000000b000b7210 */ /* 0x008fca0007ffe0ff */
[----:B------:R-:W-:Y:S01]  /*01b0*/  STG.E desc[UR4][R4.64], R11 ;  /* 0x0000000b04007986 */ /* 0x000fe2000c101904 */
[----:B------:R-:W-:Y:S05]  /*01c0*/  EXIT ;  /* 0x000000000000794d */ /* 0x000fea0003800000 */
.L_x_0:
[----:B------:R-:W-:-:S00]  /*01d0*/  BRA `(.L_x_0) ;  /* 0xfffffffc00fc7947 */ /* 0x000fc0000383ffff */
[----:B------:R-:W-:-:S00]  /*01e0*/  NOP ;  /* 0x0000000000007918 */ /* 0x000fc00000000000 */
        /* <DEDUP_REMOVED lines=9> */
.L_x_1:


//--------------------- .nv.shared.reserved.0     --------------------------
	.section	.nv.shared.reserved.0,"aw",@nobits
	.weak		__nv_reservedSMEM_offset_0_alias
	.size		__nv_reservedSMEM_offset_0_alias, 0, 64
	.other		__nv_reservedSMEM_offset_0_alias,@"STO_CUDA_RESERVED_SHARED STV_DEFAULT"
__nv_reservedSMEM_offset_0_alias:
	.zero		0
	.zero		64


//--------------------- .nv.constant0._Z11computeGridPiS_ --------------------------
	.section	.nv.constant0._Z11computeGridPiS_,"a",@progbits
	.sectionflags	@""
	.align	4
.nv.constant0._Z11computeGridPiS_:
	.zero		912


//--------------------- SYMBOLS --------------------------

	.type		.nv.reservedSmem.offset0,@object
	.size		.nv.reservedSmem.offset0,0x4
